//
// Generated by NVIDIA NVVM Compiler
//
// Compiler Build ID: CL-36424714
// Cuda compilation tools, release 13.0, V13.0.88
// Based on NVVM 20.0.0
//

.version 9.0
.target sm_100
.address_size 64

	// .globl	_Z18count_equal_kernelPKiPiii

.visible .entry _Z18count_equal_kernelPKiPiii(
	.param .u64 .ptr .align 1 _Z18count_equal_kernelPKiPiii_param_0,
	.param .u64 .ptr .align 1 _Z18count_equal_kernelPKiPiii_param_1,
	.param .u32 _Z18count_equal_kernelPKiPiii_param_2,
	.param .u32 _Z18count_equal_kernelPKiPiii_param_3
)
{
	.reg .pred 	%p<3>;
	.reg .b32 	%r<9>;
	.reg .b64 	%rd<7>;

	ld.param.u64 	%rd1, [_Z18count_equal_kernelPKiPiii_param_0];
	ld.param.u64 	%rd2, [_Z18count_equal_kernelPKiPiii_param_1];
	ld.param.u32 	%r3, [_Z18count_equal_kernelPKiPiii_param_2];
	ld.param.u32 	%r2, [_Z18count_equal_kernelPKiPiii_param_3];
	mov.u32 	%r4, %ctaid.x;
	mov.u32 	%r5, %ntid.x;
	mov.u32 	%r6, %tid.x;
	mad.lo.s32 	%r1, %r4, %r5, %r6;
	setp.ge.s32 	%p1, %r1, %r3;
	@%p1 bra 	$L__BB0_3;
	cvta.to.global.u64 	%rd3, %rd1;
	mul.wide.s32 	%rd4, %r1, 4;
	add.s64 	%rd5, %rd3, %rd4;
	ld.global.u32 	%r7, [%rd5];
	setp.ne.s32 	%p2, %r7, %r2;
	@%p2 bra 	$L__BB0_3;
	cvta.to.global.u64 	%rd6, %rd2;
	atom.global.add.u32 	%r8, [%rd6], 1;
$L__BB0_3:
	ret;

}


// ===== COMPILED SASS (sm_100) =====

	.target	sm_100

	.elftype	@"ET_EXEC"


//--------------------- .note.nv.tkinfo           --------------------------
	.section	.note.nv.tkinfo,"",@"SHT_NOTE"
	.sectionflags	@"SHF_NOTE_NV_TKINFO"
	.tkinfo
        /*0018*/ 	.word	0x00000002
        /*0030*/ 	.string	""
        /*0030*/ 	.string	"ptxas"
        /*0030*/ 	.string	"Cuda compilation tools, release 13.0, V13.0.88"
        /*0030*/ 	.string	"Build cuda_13.0.r13.0/compiler.36424714_0"
        /*0030*/ 	.string	"-arch sm_100 -m 64 "



//--------------------- .note.nv.cuinfo           --------------------------
	.section	.note.nv.cuinfo,"",@"SHT_NOTE"
	.sectionflags	@"SHF_NOTE_NV_CUINFO"
        /*0018*/ 	.short	0x0002
        /*001a*/ 	.short	0x0064
        /*001c*/ 	.short	0x0082
	.zero		2


//--------------------- .nv.info                  --------------------------
	.section	.nv.info,"",@"SHT_CUDA_INFO"
	.align	4


	//----- nvinfo : EIATTR_REGCOUNT
	.align		4
        /*0000*/ 	.byte	0x04, 0x2f
        /*0002*/ 	.short	(.L_1 - .L_0)
	.align		4
.L_0:
        /*0004*/ 	.word	index@(_Z18count_equal_kernelPKiPiii)
        /*0008*/ 	.word	0x00000008


	//----- nvinfo : EIATTR_FRAME_SIZE
	.align		4
.L_1:
        /*000c*/ 	.byte	0x04, 0x11
        /*000e*/ 	.short	(.L_3 - .L_2)
	.align		4
.L_2:
        /*0010*/ 	.word	index@(_Z18count_equal_kernelPKiPiii)
        /*0014*/ 	.word	0x00000000


	//----- nvinfo : EIATTR_MIN_STACK_SIZE
	.align		4
.L_3:
        /*0018*/ 	.byte	0x04, 0x12
        /*001a*/ 	.short	(.L_5 - .L_4)
	.align		4
.L_4:
        /*001c*/ 	.word	index@(_Z18count_equal_kernelPKiPiii)
        /*0020*/ 	.word	0x00000000
.L_5:


//--------------------- .nv.compat                --------------------------
	.section	.nv.compat,"",@"SHT_CUDA_COMPAT_INFO"
	.align	4
        /*0000*/ 	.byte	0x02, 0x09, 0x00, 0x00, 0x02, 0x02, 0x01, 0x00, 0x02, 0x05, 0x05, 0x00, 0x03, 0x07, 0x01, 0x01
        /*0010*/ 	.byte	0x02, 0x03, 0x00, 0x00, 0x02, 0x06, 0x01, 0x00, 0x04, 0x0b, 0x08, 0x00, 0x09, 0x00, 0x00, 0x00
        /*0020*/ 	.byte	0x00, 0x00, 0x00, 0x00


//--------------------- .nv.info._Z18count_equal_kernelPKiPiii --------------------------
	.section	.nv.info._Z18count_equal_kernelPKiPiii,"",@"SHT_CUDA_INFO"
	.sectionflags	@""
	.align	4


	//----- nvinfo : EIATTR_CUDA_API_VERSION
	.align		4
        /*0000*/ 	.byte	0x04, 0x37
        /*0002*/ 	.short	(.L_7 - .L_6)
.L_6:
        /*0004*/ 	.word	0x00000082


	//----- nvinfo : EIATTR_KPARAM_INFO
	.align		4
.L_7:
        /*0008*/ 	.byte	0x04, 0x17
        /*000a*/ 	.short	(.L_9 - .L_8)
.L_8:
        /*000c*/ 	.word	0x00000000
        /*0010*/ 	.short	0x0003
        /*0012*/ 	.short	0x0014
        /*0014*/ 	.byte	0x00, 0xf0, 0x11, 0x00


	//----- nvinfo : EIATTR_KPARAM_INFO
	.align		4
.L_9:
        /*0018*/ 	.byte	0x04, 0x17
        /*001a*/ 	.short	(.L_11 - .L_10)
.L_10:
        /*001c*/ 	.word	0x00000000
        /*0020*/ 	.short	0x0002
        /*0022*/ 	.short	0x0010
        /*0024*/ 	.byte	0x00, 0xf0, 0x11, 0x00


	//----- nvinfo : EIATTR_KPARAM_INFO
	.align		4
.L_11:
        /*0028*/ 	.byte	0x04, 0x17
        /*002a*/ 	.short	(.L_13 - .L_12)
.L_12:
        /*002c*/ 	.word	0x00000000
        /*0030*/ 	.short	0x0001
        /*0032*/ 	.short	0x0008
        /*0034*/ 	.byte	0x00, 0xf5, 0x21, 0x00


	//----- nvinfo : EIATTR_KPARAM_INFO
	.align		4
.L_13:
        /*0038*/ 	.byte	0x04, 0x17
        /*003a*/ 	.short	(.L_15 - .L_14)
.L_14:
        /*003c*/ 	.word	0x00000000
        /*0040*/ 	.short	0x0000
        /*0042*/ 	.short	0x0000
        /*0044*/ 	.byte	0x00, 0xf5, 0x21, 0x00


	//----- nvinfo : EIATTR_SPARSE_MMA_MASK
	.align		4
.L_15:
        /*0048*/ 	.byte	0x03, 0x50
        /*004a*/ 	.short	0x0000


	//----- nvinfo : EIATTR_MAXREG_COUNT
	.align		4
        /*004c*/ 	.byte	0x03, 0x1b
        /*004e*/ 	.short	0x00ff


	//----- nvinfo : EIATTR_MERCURY_ISA_VERSION
	.align		4
        /*0050*/ 	.byte	0x03, 0x5f
        /*0052*/ 	.short	0x0101


	//----- nvinfo : EIATTR_INT_WARP_WIDE_INSTR_OFFSETS
	.align		4
        /*0054*/ 	.byte	0x04, 0x31
        /*0056*/ 	.short	(.L_17 - .L_16)


	//   ....[0]....
.L_16:
        /*0058*/ 	.word	0x00000110


	//----- nvinfo : EIATTR_VRC_CTA_INIT_COUNT
	.align		4
.L_17:
        /*005c*/ 	.byte	0x02, 0x4a
	.zero		1
	.zero		1


	//----- nvinfo : EIATTR_EXIT_INSTR_OFFSETS
	.align		4
        /*0060*/ 	.byte	0x04, 0x1c
        /*0062*/ 	.short	(.L_19 - .L_18)


	//   ....[0]....
.L_18:
        /*0064*/ 	.word	0x00000070


	//   ....[1]....
        /*0068*/ 	.word	0x000000e0


	//   ....[2]....
        /*006c*/ 	.word	0x00000160


	//----- nvinfo : EIATTR_CBANK_PARAM_SIZE
	.align		4
.L_19:
        /*0070*/ 	.byte	0x03, 0x19
        /*0072*/ 	.short	0x0018


	//----- nvinfo : EIATTR_PARAM_CBANK
	.align		4
        /*0074*/ 	.byte	0x04, 0x0a
        /*0076*/ 	.short	(.L_21 - .L_20)
	.align		4
.L_20:
        /*0078*/ 	.word	index@(.nv.constant0._Z18count_equal_kernelPKiPiii)
        /*007c*/ 	.short	0x0380
        /*007e*/ 	.short	0x0018


	//----- nvinfo : EIATTR_SW_WAR
	.align		4
.L_21:
        /*0080*/ 	.byte	0x04, 0x36
        /*0082*/ 	.short	(.L_23 - .L_22)
.L_22:
        /*0084*/ 	.word	0x00000008
.L_23:


//--------------------- .nv.callgraph             --------------------------
	.section	.nv.callgraph,"",@"SHT_CUDA_CALLGRAPH"
	.align	4
	.sectionentsize	8
	.align		4
        /*0000*/ 	.word	0x00000000
	.align		4
        /*0004*/ 	.word	0xffffffff
	.align		4
        /*0008*/ 	.word	0x00000000
	.align		4
        /*000c*/ 	.word	0xfffffffe
	.align		4
        /*0010*/ 	.word	0x00000000
	.align		4
        /*0014*/ 	.word	0xfffffffd
	.align		4
        /*0018*/ 	.word	0x00000000
	.align		4
        /*001c*/ 	.word	0xfffffffc


//--------------------- .text._Z18count_equal_kernelPKiPiii --------------------------
	.section	.text._Z18count_equal_kernelPKiPiii,"ax",@progbits
	.align	128
        .global         _Z18count_equal_kernelPKiPiii
        .type           _Z18count_equal_kernelPKiPiii,@function
        .size           _Z18count_equal_kernelPKiPiii,(.L_x_1 - _Z18count_equal_kernelPKiPiii)
        .other          _Z18count_equal_kernelPKiPiii,@"STO_CUDA_ENTRY STV_DEFAULT"
_Z18count_equal_kernelPKiPiii:
.text._Z18count_equal_kernelPKiPiii:
[----:B------:R-:W-:Y:S01]  /*0000*/  LDC R1, c[0x0][0x37c] ;  /* 0x0000df00ff017b82 */ /* 0x000fe20000000800 */
[----:B------:R-:W0:Y:S07]  /*0010*/  S2R R0, SR_TID.X ;  /* 0x0000000000007919 */ /* 0x000e2e0000002100 */
[----:B------:R-:W0:Y:S01]  /*0020*/  S2UR UR4, SR_CTAID.X ;  /* 0x00000000000479c3 */ /* 0x000e220000002500 */
[----:B------:R-:W1:Y:S07]  /*0030*/  LDCU UR5, c[0x0][0x390] ;  /* 0x00007200ff0577ac */ /* 0x000e6e0008000800 */
[----:B------:R-:W0:Y:S02]  /*0040*/  LDC R5, c[0x0][0x360] ;  /* 0x0000d800ff057b82 */ /* 0x000e240000000800 */
[----:B0-----:R-:W-:-:S05]  /*0050*/  IMAD R5, R5, UR4, R0 ;  /* 0x0000000405057c24 */ /* 0x001fca000f8e0200 */
[----:B-1----:R-:W-:-:S13]  /*0060*/  ISETP.GE.AND P0, PT, R5, UR5, PT ;  /* 0x0000000505007c0c */ /* 0x002fda000bf06270 */
[----:B------:R-:W-:Y:S05]  /*0070*/  @P0 EXIT ;  /* 0x000000000000094d */ /* 0x000fea0003800000 */
[----:B------:R-:W0:Y:S01]  /*0080*/  LDC.64 R2, c[0x0][0x380] ;  /* 0x0000e000ff027b82 */ /* 0x000e220000000a00 */
[----:B------:R-:W1:Y:S01]  /*0090*/  LDCU.64 UR4, c[0x0][0x358] ;  /* 0x00006b00ff0477ac */ /* 0x000e620008000a00 */
[----:B------:R-:W2:Y:S01]  /*00a0*/  LDCU UR6, c[0x0][0x394] ;  /* 0x00007280ff0677ac */ /* 0x000ea20008000800 */
[----:B0-----:R-:W-:-:S06]  /*00b0*/  IMAD.WIDE R2, R5, 0x4, R2 ;  /* 0x0000000405027825 */ /* 0x001fcc00078e0202 */
[----:B-1----:R-:W2:Y:S02]  /*00c0*/  LDG.E R2, desc[UR4][R2.64] ;  /* 0x0000000402027981 */ /* 0x002ea4000c1e1900 */
[----:B--2---:R-:W-:-:S13]  /*00d0*/  ISETP.NE.AND P0, PT, R2, UR6, PT ;  /* 0x0000000602007c0c */ /* 0x004fda000bf05270 */
[----:B------:R-:W-:Y:S05]  /*00e0*/  @P0 EXIT ;  /* 0x000000000000094d */ /* 0x000fea0003800000 */
[----:B------:R-:W0:Y:S01]  /*00f0*/  S2R R0, SR_LANEID ;  /* 0x0000000000007919 */ /* 0x000e220000000000 */
[----:B------:R-:W1:Y:S01]  /*0100*/  LDC.64 R2, c[0x0][0x388] ;  /* 0x0000e200ff027b82 */ /* 0x000e620000000a00 */
[----:B------:R-:W-:Y:S02]  /*0110*/  VOTEU.ANY UR6, UPT, PT ;  /* 0x0000000000067886 */ /* 0x000fe400038e0100 */
[----:B------:R-:W-:Y:S02]  /*0120*/  UFLO.U32 UR7, UR6 ;  /* 0x00000006000772bd */ /* 0x000fe400080e0000 */
[----:B------:R-:W1:Y:S04]  /*0130*/  POPC R5, UR6 ;  /* 0x0000000600057d09 */ /* 0x000e680008000000 */
[----:B0-----:R-:W-:-:S13]  /*0140*/  ISETP.EQ.U32.AND P0, PT, R0, UR7, PT ;  /* 0x0000000700007c0c */ /* 0x001fda000bf02070 */
[----:B-1----:R-:W-:Y:S01]  /*0150*/  @P0 REDG.E.ADD.STRONG.GPU desc[UR4][R2.64], R5 ;  /* 0x000000050200098e */ /* 0x002fe2000c12e104 */
[----:B------:R-:W-:Y:S05]  /*0160*/  EXIT ;  /* 0x000000000000794d */ /* 0x000fea0003800000 */
.L_x_0:
[----:B------:R-:W-:-:S00]  /*0170*/  BRA `(.L_x_0) ;  /* 0xfffffffc00fc7947 */ /* 0x000fc0000383ffff */
[----:B------:R-:W-:-:S00]  /*0180*/  NOP ;  /* 0x0000000000007918 */ /* 0x000fc00000000000 */
[----:B------:R-:W-:-:S00]  /*0190*/  NOP ;  /* 0x0000000000007918 */ /* 0x000fc00000000000 */
[----:B------:R-:W-:-:S00]  /*01a0*/  NOP ;  /* 0x0000000000007918 */ /* 0x000fc00000000000 */
[----:B------:R-:W-:-:S00]  /*01b0*/  NOP ;  /* 0x0000000000007918 */ /* 0x000fc00000000000 */
[----:B------:R-:W-:-:S00]  /*01c0*/  NOP ;  /* 0x0000000000007918 */ /* 0x000fc00000000000 */
[----:B------:R-:W-:-:S00]  /*01d0*/  NOP ;  /* 0x0000000000007918 */ /* 0x000fc00000000000 */
[----:B------:R-:W-:-:S00]  /*01e0*/  NOP ;  /* 0x0000000000007918 */ /* 0x000fc00000000000 */
[----:B------:R-:W-:-:S00]  /*01f0*/  NOP ;  /* 0x0000000000007918 */ /* 0x000fc00000000000 */
.L_x_1:


//--------------------- .nv.shared.reserved.0     --------------------------
	.section	.nv.shared.reserved.0,"aw",@nobits
	.weak		__nv_reservedSMEM_offset_0_alias
	.size		__nv_reservedSMEM_offset_0_alias, 0, 64
	.other		__nv_reservedSMEM_offset_0_alias,@"STO_CUDA_RESERVED_SHARED STV_DEFAULT"
__nv_reservedSMEM_offset_0_alias:
	.zero		0
	.zero		64


//--------------------- .nv.constant0._Z18count_equal_kernelPKiPiii --------------------------
	.section	.nv.constant0._Z18count_equal_kernelPKiPiii,"a",@progbits
	.sectionflags	@""
	.align	4
.nv.constant0._Z18count_equal_kernelPKiPiii:
	.zero		920


//--------------------- SYMBOLS --------------------------

	.type		.nv.reservedSmem.offset0,@object
	.size		.nv.reservedSmem.offset0,0x4
